//
// Generated by NVIDIA NVVM Compiler
//
// Compiler Build ID: CL-36424714
// Cuda compilation tools, release 13.0, V13.0.88
// Based on NVVM 20.0.0
//

.version 9.0
.target sm_100
.address_size 64

	// .globl	_Z27wmma_acc_frag_layout_kernelPf

.visible .entry _Z27wmma_acc_frag_layout_kernelPf(
	.param .u64 .ptr .align 1 _Z27wmma_acc_frag_layout_kernelPf_param_0
)
{
	.reg .b32 	%r<4>;
	.reg .b32 	%f<2>;
	.reg .b64 	%rd<3>;

	ld.param.u64 	%rd1, [_Z27wmma_acc_frag_layout_kernelPf_param_0];
	mov.u32 	%r1, %tid.x;
	and.b32  	%r2, %r1, 31;
	cvt.rn.f32.u32 	%f1, %r2;
	cvta.to.global.u64 	%rd2, %rd1;
	mov.b32 	%r3, 16;
	wmma.store.d.sync.aligned.row.m16n16k16.global.f32 	[%rd2], {%f1, %f1, %f1, %f1, %f1, %f1, %f1, %f1}, %r3;
	ret;

}
	// .globl	_Z25wmma_a_frag_layout_kernelPfPK6__half
.visible .entry _Z25wmma_a_frag_layout_kernelPfPK6__half(
	.param .u64 .ptr .align 1 _Z25wmma_a_frag_layout_kernelPfPK6__half_param_0,
	.param .u64 .ptr .align 1 _Z25wmma_a_frag_layout_kernelPfPK6__half_param_1
)
{
	.reg .b16 	%rs<2>;
	.reg .b32 	%r<13>;
	.reg .b32 	%f<11>;
	.reg .b64 	%rd<5>;

	ld.param.u64 	%rd1, [_Z25wmma_a_frag_layout_kernelPfPK6__half_param_0];
	ld.param.u64 	%rd2, [_Z25wmma_a_frag_layout_kernelPfPK6__half_param_1];
	mov.u32 	%r1, %tid.x;
	and.b32  	%r2, %r1, 31;
	cvt.rn.f32.u32 	%f1, %r2;
	// begin inline asm
	{  cvt.rn.f16.f32 %rs1, %f1;}

	// end inline asm
	cvta.to.global.u64 	%rd3, %rd2;
	mov.b32 	%r3, {%rs1, %rs1};
	mov.b32 	%r4, 16;
	wmma.load.b.sync.aligned.row.m16n16k16.global.f16 	{%r5, %r6, %r7, %r8, %r9, %r10, %r11, %r12}, [%rd3], %r4;
	cvta.to.global.u64 	%rd4, %rd1;
	mov.f32 	%f2, 0f00000000;
	wmma.mma.sync.aligned.row.row.m16n16k16.f32.f32 {%f3, %f4, %f5, %f6, %f7, %f8, %f9, %f10}, {%r3, %r3, %r3, %r3, %r3, %r3, %r3, %r3}, {%r5, %r6, %r7, %r8, %r9, %r10, %r11, %r12}, {%f2, %f2, %f2, %f2, %f2, %f2, %f2, %f2};
	wmma.store.d.sync.aligned.row.m16n16k16.global.f32 	[%rd4], {%f3, %f4, %f5, %f6, %f7, %f8, %f9, %f10}, %r4;
	ret;

}
	// .globl	_Z25wmma_b_frag_layout_kernelPfPK6__half
.visible .entry _Z25wmma_b_frag_layout_kernelPfPK6__half(
	.param .u64 .ptr .align 1 _Z25wmma_b_frag_layout_kernelPfPK6__half_param_0,
	.param .u64 .ptr .align 1 _Z25wmma_b_frag_layout_kernelPfPK6__half_param_1
)
{
	.reg .b16 	%rs<2>;
	.reg .b32 	%r<13>;
	.reg .b32 	%f<11>;
	.reg .b64 	%rd<5>;

	ld.param.u64 	%rd1, [_Z25wmma_b_frag_layout_kernelPfPK6__half_param_0];
	ld.param.u64 	%rd2, [_Z25wmma_b_frag_layout_kernelPfPK6__half_param_1];
	cvta.to.global.u64 	%rd3, %rd2;
	mov.u32 	%r1, %tid.x;
	and.b32  	%r2, %r1, 31;
	mov.b32 	%r3, 16;
	wmma.load.a.sync.aligned.row.m16n16k16.global.f16 	{%r4, %r5, %r6, %r7, %r8, %r9, %r10, %r11}, [%rd3], %r3;
	cvt.rn.f32.u32 	%f1, %r2;
	// begin inline asm
	{  cvt.rn.f16.f32 %rs1, %f1;}

	// end inline asm
	mov.b32 	%r12, {%rs1, %rs1};
	cvta.to.global.u64 	%rd4, %rd1;
	mov.f32 	%f2, 0f00000000;
	wmma.mma.sync.aligned.row.row.m16n16k16.f32.f32 {%f3, %f4, %f5, %f6, %f7, %f8, %f9, %f10}, {%r4, %r5, %r6, %r7, %r8, %r9, %r10, %r11}, {%r12, %r12, %r12, %r12, %r12, %r12, %r12, %r12}, {%f2, %f2, %f2, %f2, %f2, %f2, %f2, %f2};
	wmma.store.d.sync.aligned.row.m16n16k16.global.f32 	[%rd4], {%f3, %f4, %f5, %f6, %f7, %f8, %f9, %f10}, %r3;
	ret;

}


// ===== COMPILED SASS (sm_100) =====

	.target	sm_100

	.elftype	@"ET_EXEC"


//--------------------- .note.nv.tkinfo           --------------------------
	.section	.note.nv.tkinfo,"",@"SHT_NOTE"
	.sectionflags	@"SHF_NOTE_NV_TKINFO"
	.tkinfo
        /*0018*/ 	.word	0x00000002
        /*0030*/ 	.string	""
        /*0030*/ 	.string	"ptxas"
        /*0030*/ 	.string	"Cuda compilation tools, release 13.0, V13.0.88"
        /*0030*/ 	.string	"Build cuda_13.0.r13.0/compiler.36424714_0"
        /*0030*/ 	.string	"-arch sm_100 -m 64 "



//--------------------- .note.nv.cuinfo           --------------------------
	.section	.note.nv.cuinfo,"",@"SHT_NOTE"
	.sectionflags	@"SHF_NOTE_NV_CUINFO"
        /*0018*/ 	.short	0x0002
        /*001a*/ 	.short	0x0064
        /*001c*/ 	.short	0x0082
	.zero		2


//--------------------- .nv.info                  --------------------------
	.section	.nv.info,"",@"SHT_CUDA_INFO"
	.align	4


	//----- nvinfo : EIATTR_REGCOUNT
	.align		4
        /*0000*/ 	.byte	0x04, 0x2f
        /*0002*/ 	.short	(.L_1 - .L_0)
	.align		4
.L_0:
        /*0004*/ 	.word	index@(_Z27wmma_acc_frag_layout_kernelPf)
        /*0008*/ 	.word	0x0000000e


	//----- nvinfo : EIATTR_FRAME_SIZE
	.align		4
.L_1:
        /*000c*/ 	.byte	0x04, 0x11
        /*000e*/ 	.short	(.L_3 - .L_2)
	.align		4
.L_2:
        /*0010*/ 	.word	index@(_Z27wmma_acc_frag_layout_kernelPf)
        /*0014*/ 	.word	0x00000000


	//----- nvinfo : EIATTR_REGCOUNT
	.align		4
.L_3:
        /*0018*/ 	.byte	0x04, 0x2f
        /*001a*/ 	.short	(.L_5 - .L_4)
	.align		4
.L_4:
        /*001c*/ 	.word	index@(_Z25wmma_a_frag_layout_kernelPfPK6__half)
        /*0020*/ 	.word	0x00000016


	//----- nvinfo : EIATTR_FRAME_SIZE
	.align		4
.L_5:
        /*0024*/ 	.byte	0x04, 0x11
        /*0026*/ 	.short	(.L_7 - .L_6)
	.align		4
.L_6:
        /*0028*/ 	.word	index@(_Z25wmma_a_frag_layout_kernelPfPK6__half)
        /*002c*/ 	.word	0x00000000


	//----- nvinfo : EIATTR_REGCOUNT
	.align		4
.L_7:
        /*0030*/ 	.byte	0x04, 0x2f
        /*0032*/ 	.short	(.L_9 - .L_8)
	.align		4
.L_8:
        /*0034*/ 	.word	index@(_Z25wmma_b_frag_layout_kernelPfPK6__half)
        /*0038*/ 	.word	0x00000012


	//----- nvinfo : EIATTR_FRAME_SIZE
	.align		4
.L_9:
        /*003c*/ 	.byte	0x04, 0x11
        /*003e*/ 	.short	(.L_11 - .L_10)
	.align		4
.L_10:
        /*0040*/ 	.word	index@(_Z25wmma_b_frag_layout_kernelPfPK6__half)
        /*0044*/ 	.word	0x00000000


	//----- nvinfo : EIATTR_MIN_STACK_SIZE
	.align		4
.L_11:
        /*0048*/ 	.byte	0x04, 0x12
        /*004a*/ 	.short	(.L_13 - .L_12)
	.align		4
.L_12:
        /*004c*/ 	.word	index@(_Z25wmma_b_frag_layout_kernelPfPK6__half)
        /*0050*/ 	.word	0x00000000


	//----- nvinfo : EIATTR_MIN_STACK_SIZE
	.align		4
.L_13:
        /*0054*/ 	.byte	0x04, 0x12
        /*0056*/ 	.short	(.L_15 - .L_14)
	.align		4
.L_14:
        /*0058*/ 	.word	index@(_Z25wmma_a_frag_layout_kernelPfPK6__half)
        /*005c*/ 	.word	0x00000000


	//----- nvinfo : EIATTR_MIN_STACK_SIZE
	.align		4
.L_15:
        /*0060*/ 	.byte	0x04, 0x12
        /*0062*/ 	.short	(.L_17 - .L_16)
	.align		4
.L_16:
        /*0064*/ 	.word	index@(_Z27wmma_acc_frag_layout_kernelPf)
        /*0068*/ 	.word	0x00000000
.L_17:


//--------------------- .nv.compat                --------------------------
	.section	.nv.compat,"",@"SHT_CUDA_COMPAT_INFO"
	.align	4
        /*0000*/ 	.byte	0x02, 0x09, 0x00, 0x00, 0x02, 0x02, 0x01, 0x00, 0x02, 0x05, 0x05, 0x00, 0x03, 0x07, 0x01, 0x01
        /*0010*/ 	.byte	0x02, 0x03, 0x00, 0x00, 0x02, 0x06, 0x01, 0x00, 0x04, 0x0b, 0x08, 0x00, 0x09, 0x00, 0x00, 0x00
        /*0020*/ 	.byte	0x00, 0x00, 0x00, 0x00


//--------------------- .nv.info._Z25wmma_b_frag_layout_kernelPfPK6__half --------------------------
	.section	.nv.info._Z25wmma_b_frag_layout_kernelPfPK6__half,"",@"SHT_CUDA_INFO"
	.sectionflags	@""
	.align	4


	//----- nvinfo : EIATTR_CUDA_API_VERSION
	.align		4
        /*0000*/ 	.byte	0x04, 0x37
        /*0002*/ 	.short	(.L_19 - .L_18)
.L_18:
        /*0004*/ 	.word	0x00000082


	//----- nvinfo : EIATTR_KPARAM_INFO
	.align		4
.L_19:
        /*0008*/ 	.byte	0x04, 0x17
        /*000a*/ 	.short	(.L_21 - .L_20)
.L_20:
        /*000c*/ 	.word	0x00000000
        /*0010*/ 	.short	0x0001
        /*0012*/ 	.short	0x0008
        /*0014*/ 	.byte	0x00, 0xf5, 0x21, 0x00


	//----- nvinfo : EIATTR_KPARAM_INFO
	.align		4
.L_21:
        /*0018*/ 	.byte	0x04, 0x17
        /*001a*/ 	.short	(.L_23 - .L_22)
.L_22:
        /*001c*/ 	.word	0x00000000
        /*0020*/ 	.short	0x0000
        /*0022*/ 	.short	0x0000
        /*0024*/ 	.byte	0x00, 0xf5, 0x21, 0x00


	//----- nvinfo : EIATTR_SPARSE_MMA_MASK
	.align		4
.L_23:
        /*0028*/ 	.byte	0x03, 0x50
        /*002a*/ 	.short	0x0000


	//----- nvinfo : EIATTR_WMMA_USED
	.align		4
        /*002c*/ 	.byte	0x01, 0x2b
	.zero		2


	//----- nvinfo : EIATTR_MAXREG_COUNT
	.align		4
        /*0030*/ 	.byte	0x03, 0x1b
        /*0032*/ 	.short	0x00ff


	//----- nvinfo : EIATTR_MERCURY_ISA_VERSION
	.align		4
        /*0034*/ 	.byte	0x03, 0x5f
        /*0036*/ 	.short	0x0101


	//----- nvinfo : EIATTR_VRC_CTA_INIT_COUNT
	.align		4
        /*0038*/ 	.byte	0x02, 0x4a
	.zero		1
	.zero		1


	//----- nvinfo : EIATTR_EXIT_INSTR_OFFSETS
	.align		4
        /*003c*/ 	.byte	0x04, 0x1c
        /*003e*/ 	.short	(.L_25 - .L_24)


	//   ....[0]....
.L_24:
        /*0040*/ 	.word	0x000001b0


	//----- nvinfo : EIATTR_CBANK_PARAM_SIZE
	.align		4
.L_25:
        /*0044*/ 	.byte	0x03, 0x19
        /*0046*/ 	.short	0x0010


	//----- nvinfo : EIATTR_PARAM_CBANK
	.align		4
        /*0048*/ 	.byte	0x04, 0x0a
        /*004a*/ 	.short	(.L_27 - .L_26)
	.align		4
.L_26:
        /*004c*/ 	.word	index@(.nv.constant0._Z25wmma_b_frag_layout_kernelPfPK6__half)
        /*0050*/ 	.short	0x0380
        /*0052*/ 	.short	0x0010


	//----- nvinfo : EIATTR_SW_WAR
	.align		4
.L_27:
        /*0054*/ 	.byte	0x04, 0x36
        /*0056*/ 	.short	(.L_29 - .L_28)
.L_28:
        /*0058*/ 	.word	0x00000008
.L_29:


//--------------------- .nv.info._Z25wmma_a_frag_layout_kernelPfPK6__half --------------------------
	.section	.nv.info._Z25wmma_a_frag_layout_kernelPfPK6__half,"",@"SHT_CUDA_INFO"
	.sectionflags	@""
	.align	4


	//----- nvinfo : EIATTR_CUDA_API_VERSION
	.align		4
        /*0000*/ 	.byte	0x04, 0x37
        /*0002*/ 	.short	(.L_31 - .L_30)
.L_30:
        /*0004*/ 	.word	0x00000082


	//----- nvinfo : EIATTR_KPARAM_INFO
	.align		4
.L_31:
        /*0008*/ 	.byte	0x04, 0x17
        /*000a*/ 	.short	(.L_33 - .L_32)
.L_32:
        /*000c*/ 	.word	0x00000000
        /*0010*/ 	.short	0x0001
        /*0012*/ 	.short	0x0008
        /*0014*/ 	.byte	0x00, 0xf5, 0x21, 0x00


	//----- nvinfo : EIATTR_KPARAM_INFO
	.align		4
.L_33:
        /*0018*/ 	.byte	0x04, 0x17
        /*001a*/ 	.short	(.L_35 - .L_34)
.L_34:
        /*001c*/ 	.word	0x00000000
        /*0020*/ 	.short	0x0000
        /*0022*/ 	.short	0x0000
        /*0024*/ 	.byte	0x00, 0xf5, 0x21, 0x00


	//----- nvinfo : EIATTR_SPARSE_MMA_MASK
	.align		4
.L_35:
        /*0028*/ 	.byte	0x03, 0x50
        /*002a*/ 	.short	0x0000


	//----- nvinfo : EIATTR_WMMA_USED
	.align		4
        /*002c*/ 	.byte	0x01, 0x2b
	.zero		2


	//----- nvinfo : EIATTR_MAXREG_COUNT
	.align		4
        /*0030*/ 	.byte	0x03, 0x1b
        /*0032*/ 	.short	0x00ff


	//----- nvinfo : EIATTR_MERCURY_ISA_VERSION
	.align		4
        /*0034*/ 	.byte	0x03, 0x5f
        /*0036*/ 	.short	0x0101


	//----- nvinfo : EIATTR_VRC_CTA_INIT_COUNT
	.align		4
        /*0038*/ 	.byte	0x02, 0x4a
	.zero		1
	.zero		1


	//----- nvinfo : EIATTR_EXIT_INSTR_OFFSETS
	.align		4
        /*003c*/ 	.byte	0x04, 0x1c
        /*003e*/ 	.short	(.L_37 - .L_36)


	//   ....[0]....
.L_36:
        /*0040*/ 	.word	0x00000220


	//----- nvinfo : EIATTR_CBANK_PARAM_SIZE
	.align		4
.L_37:
        /*0044*/ 	.byte	0x03, 0x19
        /*0046*/ 	.short	0x0010


	//----- nvinfo : EIATTR_PARAM_CBANK
	.align		4
        /*0048*/ 	.byte	0x04, 0x0a
        /*004a*/ 	.short	(.L_39 - .L_38)
	.align		4
.L_38:
        /*004c*/ 	.word	index@(.nv.constant0._Z25wmma_a_frag_layout_kernelPfPK6__half)
        /*0050*/ 	.short	0x0380
        /*0052*/ 	.short	0x0010


	//----- nvinfo : EIATTR_SW_WAR
	.align		4
.L_39:
        /*0054*/ 	.byte	0x04, 0x36
        /*0056*/ 	.short	(.L_41 - .L_40)
.L_40:
        /*0058*/ 	.word	0x00000008
.L_41:


//--------------------- .nv.info._Z27wmma_acc_frag_layout_kernelPf --------------------------
	.section	.nv.info._Z27wmma_acc_frag_layout_kernelPf,"",@"SHT_CUDA_INFO"
	.sectionflags	@""
	.align	4


	//----- nvinfo : EIATTR_CUDA_API_VERSION
	.align		4
        /*0000*/ 	.byte	0x04, 0x37
        /*0002*/ 	.short	(.L_43 - .L_42)
.L_42:
        /*0004*/ 	.word	0x00000082


	//----- nvinfo : EIATTR_KPARAM_INFO
	.align		4
.L_43:
        /*0008*/ 	.byte	0x04, 0x17
        /*000a*/ 	.short	(.L_45 - .L_44)
.L_44:
        /*000c*/ 	.word	0x00000000
        /*0010*/ 	.short	0x0000
        /*0012*/ 	.short	0x0000
        /*0014*/ 	.byte	0x00, 0xf5, 0x21, 0x00


	//----- nvinfo : EIATTR_SPARSE_MMA_MASK
	.align		4
.L_45:
        /*0018*/ 	.byte	0x03, 0x50
        /*001a*/ 	.short	0x0000


	//----- nvinfo : EIATTR_WMMA_USED
	.align		4
        /*001c*/ 	.byte	0x01, 0x2b
	.zero		2


	//----- nvinfo : EIATTR_MAXREG_COUNT
	.align		4
        /*0020*/ 	.byte	0x03, 0x1b
        /*0022*/ 	.short	0x00ff


	//----- nvinfo : EIATTR_MERCURY_ISA_VERSION
	.align		4
        /*0024*/ 	.byte	0x03, 0x5f
        /*0026*/ 	.short	0x0101


	//----- nvinfo : EIATTR_VRC_CTA_INIT_COUNT
	.align		4
        /*0028*/ 	.byte	0x02, 0x4a
	.zero		1
	.zero		1


	//----- nvinfo : EIATTR_EXIT_INSTR_OFFSETS
	.align		4
        /*002c*/ 	.byte	0x04, 0x1c
        /*002e*/ 	.short	(.L_47 - .L_46)


	//   ....[0]....
.L_46:
        /*0030*/ 	.word	0x00000180


	//----- nvinfo : EIATTR_CBANK_PARAM_SIZE
	.align		4
.L_47:
        /*0034*/ 	.byte	0x03, 0x19
        /*0036*/ 	.short	0x0008


	//----- nvinfo : EIATTR_PARAM_CBANK
	.align		4
        /*0038*/ 	.byte	0x04, 0x0a
        /*003a*/ 	.short	(.L_49 - .L_48)
	.align		4
.L_48:
        /*003c*/ 	.word	index@(.nv.constant0._Z27wmma_acc_frag_layout_kernelPf)
        /*0040*/ 	.short	0x0380
        /*0042*/ 	.short	0x0008


	//----- nvinfo : EIATTR_SW_WAR
	.align		4
.L_49:
        /*0044*/ 	.byte	0x04, 0x36
        /*0046*/ 	.short	(.L_51 - .L_50)
.L_50:
        /*0048*/ 	.word	0x00000008
.L_51:


//--------------------- .nv.callgraph             --------------------------
	.section	.nv.callgraph,"",@"SHT_CUDA_CALLGRAPH"
	.align	4
	.sectionentsize	8
	.align		4
        /*0000*/ 	.word	0x00000000
	.align		4
        /*0004*/ 	.word	0xffffffff
	.align		4
        /*0008*/ 	.word	0x00000000
	.align		4
        /*000c*/ 	.word	0xfffffffe
	.align		4
        /*0010*/ 	.word	0x00000000
	.align		4
        /*0014*/ 	.word	0xfffffffd
	.align		4
        /*0018*/ 	.word	0x00000000
	.align		4
        /*001c*/ 	.word	0xfffffffc


//--------------------- .text._Z25wmma_b_frag_layout_kernelPfPK6__half --------------------------
	.section	.text._Z25wmma_b_frag_layout_kernelPfPK6__half,"ax",@progbits
	.align	128
        .global         _Z25wmma_b_frag_layout_kernelPfPK6__half
        .type           _Z25wmma_b_frag_layout_kernelPfPK6__half,@function
        .size           _Z25wmma_b_frag_layout_kernelPfPK6__half,(.L_x_3 - _Z25wmma_b_frag_layout_kernelPfPK6__half)
        .other          _Z25wmma_b_frag_layout_kernelPfPK6__half,@"STO_CUDA_ENTRY STV_DEFAULT"
_Z25wmma_b_frag_layout_kernelPfPK6__half:
.text._Z25wmma_b_frag_layout_kernelPfPK6__half:
[----:B------:R-:W-:Y:S01]  /*0000*/  LDC R1, c[0x0][0x37c] ;  /* 0x0000df00ff017b82 */ /* 0x000fe20000000800 */
[----:B------:R-:W0:Y:S01]  /*0010*/  S2R R5, SR_LANEID ;  /* 0x0000000000057919 */ /* 0x000e220000000000 */
[----:B------:R-:W1:Y:S01]  /*0020*/  LDCU.128 UR8, c[0x0][0x380] ;  /* 0x00007000ff0877ac */ /* 0x000e620008000c00 */
[----:B------:R-:W-:Y:S01]  /*0030*/  IMAD.MOV.U32 R3, RZ, RZ, RZ ;  /* 0x000000ffff037224 */ /* 0x000fe200078e00ff */
[----:B------:R-:W2:Y:S01]  /*0040*/  LDCU.64 UR4, c[0x0][0x358] ;  /* 0x00006b00ff0477ac */ /* 0x000ea20008000a00 */
[----:B0-----:R-:W-:Y:S02]  /*0050*/  LOP3.LUT R2, R5, 0x3, RZ, 0xc0, !PT ;  /* 0x0000000305027812 */ /* 0x001fe400078ec0ff */
[----:B------:R-:W-:-:S05]  /*0060*/  SHF.R.U32.HI R5, RZ, 0x2, R5 ;  /* 0x00000002ff057819 */ /* 0x000fca0000011605 */
[----:B------:R-:W-:-:S03]  /*0070*/  IMAD.WIDE.U32 R2, R5, 0x8, R2 ;  /* 0x0000000805027825 */ /* 0x000fc600078e0002 */
[----:B-1----:R-:W-:-:S04]  /*0080*/  LEA R8, P0, R2, UR10, 0x2 ;  /* 0x0000000a02087c11 */ /* 0x002fc8000f8010ff */
[----:B------:R-:W-:-:S05]  /*0090*/  LEA.HI.X R9, R2, UR11, R3, 0x2, P0 ;  /* 0x0000000b02097c11 */ /* 0x000fca00080f1403 */
[----:B--2---:R-:W2:Y:S04]  /*00a0*/  LDG.E R4, desc[UR4][R8.64] ;  /* 0x0000000408047981 */ /* 0x004ea8000c1e1900 */
[----:B------:R-:W2:Y:S04]  /*00b0*/  LDG.E R5, desc[UR4][R8.64+0x100] ;  /* 0x0001000408057981 */ /* 0x000ea8000c1e1900 */
[----:B------:R-:W2:Y:S04]  /*00c0*/  LDG.E R6, desc[UR4][R8.64+0x10] ;  /* 0x0000100408067981 */ /* 0x000ea8000c1e1900 */
[----:B------:R-:W2:Y:S01]  /*00d0*/  LDG.E R7, desc[UR4][R8.64+0x110] ;  /* 0x0001100408077981 */ /* 0x000ea2000c1e1900 */
[----:B------:R-:W0:Y:S02]  /*00e0*/  S2R R0, SR_TID.X ;  /* 0x0000000000007919 */ /* 0x000e240000002100 */
[----:B0-----:R-:W-:-:S04]  /*00f0*/  LOP3.LUT R0, R0, 0x1f, RZ, 0xc0, !PT ;  /* 0x0000001f00007812 */ /* 0x001fc800078ec0ff */
[----:B------:R-:W-:-:S04]  /*0100*/  I2FP.F32.U32 R0, R0 ;  /* 0x0000000000007245 */ /* 0x000fc80000201000 */
[----:B------:R-:W-:-:S04]  /*0110*/  F2FP.F16.F32.PACK_AB R0, RZ, R0 ;  /* 0x00000000ff00723e */ /* 0x000fc800000000ff */
[----:B------:R-:W-:-:S05]  /*0120*/  PRMT R10, R0, 0x5410, R0 ;  /* 0x00005410000a7816 */ /* 0x000fca0000000000 */
[----:B------:R-:W-:-:S07]  /*0130*/  IMAD.MOV.U32 R11, RZ, RZ, R10 ;  /* 0x000000ffff0b7224 */ /* 0x000fce00078e000a */
[----:B--2---:R-:W-:Y:S01]  /*0140*/  HMMA.16816.F32 R12, R4, R10, RZ ;  /* 0x0000000a040c723c */ /* 0x004fe200000018ff */
[----:B------:R-:W-:-:S04]  /*0150*/  LEA R4, P0, R2, UR8, 0x3 ;  /* 0x0000000802047c11 */ /* 0x000fc8000f8018ff */
[----:B------:R-:W-:-:S14]  /*0160*/  LEA.HI.X R5, R2, UR9, R3, 0x3, P0 ;  /* 0x0000000902057c11 */ /* 0x000fdc00080f1c03 */
[----:B------:R-:W-:Y:S04]  /*0170*/  STG.E.64 desc[UR4][R4.64], R12 ;  /* 0x0000000c04007986 */ /* 0x000fe8000c101b04 */
[----:B------:R-:W-:Y:S04]  /*0180*/  STG.E.64 desc[UR4][R4.64+0x20], R12 ;  /* 0x0000200c04007986 */ /* 0x000fe8000c101b04 */
[----:B------:R-:W-:Y:S04]  /*0190*/  STG.E.64 desc[UR4][R4.64+0x200], R14 ;  /* 0x0002000e04007986 */ /* 0x000fe8000c101b04 */
[----:B------:R-:W-:Y:S01]  /*01a0*/  STG.E.64 desc[UR4][R4.64+0x220], R14 ;  /* 0x0002200e04007986 */ /* 0x000fe2000c101b04 */
[----:B------:R-:W-:Y:S05]  /*01b0*/  EXIT ;  /* 0x000000000000794d */ /* 0x000fea0003800000 */
.L_x_0:
[----:B------:R-:W-:-:S00]  /*01c0*/  BRA `(.L_x_0) ;  /* 0xfffffffc00fc7947 */ /* 0x000fc0000383ffff */
[----:B------:R-:W-:-:S00]  /*01d0*/  NOP ;  /* 0x0000000000007918 */ /* 0x000fc00000000000 */
        /* <DEDUP_REMOVED lines=10> */
.L_x_3:


//--------------------- .text._Z25wmma_a_frag_layout_kernelPfPK6__half --------------------------
	.section	.text._Z25wmma_a_frag_layout_kernelPfPK6__half,"ax",@progbits
	.align	128
        .global         _Z25wmma_a_frag_layout_kernelPfPK6__half
        .type           _Z25wmma_a_frag_layout_kernelPfPK6__half,@function
        .size           _Z25wmma_a_frag_layout_kernelPfPK6__half,(.L_x_4 - _Z25wmma_a_frag_layout_kernelPfPK6__half)
        .other          _Z25wmma_a_frag_layout_kernelPfPK6__half,@"STO_CUDA_ENTRY STV_DEFAULT"
_Z25wmma_a_frag_layout_kernelPfPK6__half:
.text._Z25wmma_a_frag_layout_kernelPfPK6__half:
        /* <DEDUP_REMOVED lines=11> */
[----:B------:R-:W3:Y:S04]  /*00b0*/  LDG.E R8, desc[UR4][R4.64+0x100] ;  /* 0x0001000404087981 */ /* 0x000ee8000c1e1900 */
[----:B------:R-:W4:Y:S04]  /*00c0*/  LDG.E R12, desc[UR4][R4.64+0x10] ;  /* 0x00001004040c7981 */ /* 0x000f28000c1e1900 */
[----:B------:R-:W5:Y:S01]  /*00d0*/  LDG.E R13, desc[UR4][R4.64+0x110] ;  /* 0x00011004040d7981 */ /* 0x000f62000c1e1900 */
[----:B------:R-:W0:Y:S02]  /*00e0*/  S2R R0, SR_TID.X ;  /* 0x0000000000007919 */ /* 0x000e240000002100 */
[----:B0-----:R-:W-:-:S04]  /*00f0*/  LOP3.LUT R0, R0, 0x1f, RZ, 0xc0, !PT ;  /* 0x0000001f00007812 */ /* 0x001fc800078ec0ff */
[----:B------:R-:W-:-:S04]  /*0100*/  I2FP.F32.U32 R0, R0 ;  /* 0x0000000000007245 */ /* 0x000fc80000201000 */
[----:B------:R-:W-:Y:S01]  /*0110*/  F2FP.F16.F32.PACK_AB R0, RZ, R0 ;  /* 0x00000000ff00723e */ /* 0x000fe200000000ff */
[----:B--2---:R-:W-:Y:S04]  /*0120*/  MOVM.16.MT88 R6, R6 ;  /* 0x000000000606723a */ /* 0x004fe80000000000 */
[----:B---3--:R0:W1:Y:S04]  /*0130*/  MOVM.16.MT88 R7, R8 ;  /* 0x000000000807723a */ /* 0x0080680000000000 */
[----:B----4-:R-:W-:Y:S04]  /*0140*/  MOVM.16.MT88 R12, R12 ;  /* 0x000000000c0c723a */ /* 0x010fe80000000000 */
[----:B-----5:R-:W2:Y:S01]  /*0150*/  MOVM.16.MT88 R13, R13 ;  /* 0x000000000d0d723a */ /* 0x020ea20000000000 */
[----:B0-----:R-:W-:-:S05]  /*0160*/  PRMT R8, R0, 0x5410, R0 ;  /* 0x0000541000087816 */ /* 0x001fca0000000000 */
[--C-:B------:R-:W-:Y:S02]  /*0170*/  IMAD.MOV.U32 R9, RZ, RZ, R8.reuse ;  /* 0x000000ffff097224 */ /* 0x100fe400078e0008 */
[--C-:B------:R-:W-:Y:S02]  /*0180*/  IMAD.MOV.U32 R10, RZ, RZ, R8.reuse ;  /* 0x000000ffff0a7224 */ /* 0x100fe400078e0008 */
[----:B------:R-:W-:-:S07]  /*0190*/  IMAD.MOV.U32 R11, RZ, RZ, R8 ;  /* 0x000000ffff0b7224 */ /* 0x000fce00078e0008 */
[C---:B-1----:R-:W-:Y:S08]  /*01a0*/  HMMA.16816.F32 R4, R8.reuse, R6, RZ ;  /* 0x000000060804723c */ /* 0x042ff000000018ff */
[----:B--2---:R-:W-:Y:S01]  /*01b0*/  HMMA.16816.F32 R16, R8, R12, RZ ;  /* 0x0000000c0810723c */ /* 0x004fe200000018ff */
[----:B------:R-:W-:-:S04]  /*01c0*/  LEA R8, P0, R2, UR8, 0x3 ;  /* 0x0000000802087c11 */ /* 0x000fc8000f8018ff */
[----:B------:R-:W-:-:S06]  /*01d0*/  LEA.HI.X R9, R2, UR9, R3, 0x3, P0 ;  /* 0x0000000902097c11 */ /* 0x000fcc00080f1c03 */
[----:B------:R-:W-:Y:S04]  /*01e0*/  STG.E.64 desc[UR4][R8.64], R4 ;  /* 0x0000000408007986 */ /* 0x000fe8000c101b04 */
[----:B------:R-:W-:Y:S04]  /*01f0*/  STG.E.64 desc[UR4][R8.64+0x200], R6 ;  /* 0x0002000608007986 */ /* 0x000fe8000c101b04 */
[----:B------:R-:W-:Y:S04]  /*0200*/  STG.E.64 desc[UR4][R8.64+0x20], R16 ;  /* 0x0000201008007986 */ /* 0x000fe8000c101b04 */
[----:B------:R-:W-:Y:S01]  /*0210*/  STG.E.64 desc[UR4][R8.64+0x220], R18 ;  /* 0x0002201208007986 */ /* 0x000fe2000c101b04 */
[----:B------:R-:W-:Y:S05]  /*0220*/  EXIT ;  /* 0x000000000000794d */ /* 0x000fea0003800000 */
.L_x_1:
        /* <DEDUP_REMOVED lines=13> */
.L_x_4:


//--------------------- .text._Z27wmma_acc_frag_layout_kernelPf --------------------------
	.section	.text._Z27wmma_acc_frag_layout_kernelPf,"ax",@progbits
	.align	128
        .global         _Z27wmma_acc_frag_layout_kernelPf
        .type           _Z27wmma_acc_frag_layout_kernelPf,@function
        .size           _Z27wmma_acc_frag_layout_kernelPf,(.L_x_5 - _Z27wmma_acc_frag_layout_kernelPf)
        .other          _Z27wmma_acc_frag_layout_kernelPf,@"STO_CUDA_ENTRY STV_DEFAULT"
_Z27wmma_acc_frag_layout_kernelPf:
.text._Z27wmma_acc_frag_layout_kernelPf:
[----:B------:R-:W-:Y:S01]  /*0000*/  LDC R1, c[0x0][0x37c] ;  /* 0x0000df00ff017b82 */ /* 0x000fe20000000800 */
[----:B------:R-:W0:Y:S01]  /*0010*/  S2R R5, SR_LANEID ;  /* 0x0000000000057919 */ /* 0x000e220000000000 */
[----:B------:R-:W1:Y:S01]  /*0020*/  LDCU.64 UR6, c[0x0][0x380] ;  /* 0x00007000ff0677ac */ /* 0x000e620008000a00 */
[----:B------:R-:W-:Y:S01]  /*0030*/  IMAD.MOV.U32 R3, RZ, RZ, RZ ;  /* 0x000000ffff037224 */ /* 0x000fe200078e00ff */
[----:B------:R-:W2:Y:S01]  /*0040*/  S2R R0, SR_TID.X ;  /* 0x0000000000007919 */ /* 0x000ea20000002100 */
[----:B------:R-:W3:Y:S01]  /*0050*/  LDCU.64 UR4, c[0x0][0x358] ;  /* 0x00006b00ff0477ac */ /* 0x000ee20008000a00 */
[----:B0-----:R-:W-:Y:S02]  /*0060*/  LOP3.LUT R2, R5, 0x3, RZ, 0xc0, !PT ;  /* 0x0000000305027812 */ /* 0x001fe400078ec0ff */
[----:B------:R-:W-:Y:S02]  /*0070*/  SHF.R.U32.HI R5, RZ, 0x2, R5 ;  /* 0x00000002ff057819 */ /* 0x000fe40000011605 */
[----:B--2---:R-:W-:-:S03]  /*0080*/  LOP3.LUT R0, R0, 0x1f, RZ, 0xc0, !PT ;  /* 0x0000001f00007812 */ /* 0x004fc600078ec0ff */
[----:B------:R-:W-:Y:S01]  /*0090*/  IMAD.WIDE.U32 R2, R5, 0x8, R2 ;  /* 0x0000000805027825 */ /* 0x000fe200078e0002 */
[----:B------:R-:W-:Y:S02]  /*00a0*/  I2FP.F32.U32 R6, R0 ;  /* 0x0000000000067245 */ /* 0x000fe40000201000 */
[----:B-1----:R-:W-:-:S03]  /*00b0*/  LEA R4, P0, R2, UR6, 0x3 ;  /* 0x0000000602047c11 */ /* 0x002fc6000f8018ff */
[--C-:B------:R-:W-:Y:S01]  /*00c0*/  IMAD.MOV.U32 R8, RZ, RZ, R6.reuse ;  /* 0x000000ffff087224 */ /* 0x100fe200078e0006 */
[-C--:B------:R-:W-:Y:S01]  /*00d0*/  MOV R9, R6.reuse ;  /* 0x0000000600097202 */ /* 0x080fe20000000f00 */
[--C-:B------:R-:W-:Y:S01]  /*00e0*/  IMAD.MOV.U32 R10, RZ, RZ, R6.reuse ;  /* 0x000000ffff0a7224 */ /* 0x100fe200078e0006 */
[----:B------:R-:W-:Y:S01]  /*00f0*/  LEA.HI.X R5, R2, UR7, R3, 0x3, P0 ;  /* 0x0000000702057c11 */ /* 0x000fe200080f1c03 */
[--C-:B------:R-:W-:Y:S01]  /*0100*/  IMAD.MOV.U32 R2, RZ, RZ, R6.reuse ;  /* 0x000000ffff027224 */ /* 0x100fe200078e0006 */
[-C--:B------:R-:W-:Y:S01]  /*0110*/  MOV R7, R6.reuse ;  /* 0x0000000600077202 */ /* 0x080fe20000000f00 */
[----:B------:R-:W-:Y:S01]  /*0120*/  IMAD.MOV.U32 R3, RZ, RZ, R6 ;  /* 0x000000ffff037224 */ /* 0x000fe200078e0006 */
[----:B------:R-:W-:Y:S01]  /*0130*/  MOV R11, R6 ;  /* 0x00000006000b7202 */ /* 0x000fe20000000f00 */
[----:B---3--:R-:W-:Y:S04]  /*0140*/  STG.E.64 desc[UR4][R4.64+0x200], R8 ;  /* 0x0002000804007986 */ /* 0x008fe8000c101b04 */
[----:B------:R-:W-:Y:S04]  /*0150*/  STG.E.64 desc[UR4][R4.64+0x20], R2 ;  /* 0x0000200204007986 */ /* 0x000fe8000c101b04 */
[----:B------:R-:W-:Y:S04]  /*0160*/  STG.E.64 desc[UR4][R4.64], R6 ;  /* 0x0000000604007986 */ /* 0x000fe8000c101b04 */
[----:B------:R-:W-:Y:S01]  /*0170*/  STG.E.64 desc[UR4][R4.64+0x220], R10 ;  /* 0x0002200a04007986 */ /* 0x000fe2000c101b04 */
[----:B------:R-:W-:Y:S05]  /*0180*/  EXIT ;  /* 0x000000000000794d */ /* 0x000fea0003800000 */
.L_x_2:
        /* <DEDUP_REMOVED lines=15> */
.L_x_5:


//--------------------- .nv.shared.reserved.0     --------------------------
	.section	.nv.shared.reserved.0,"aw",@nobits
	.weak		__nv_reservedSMEM_offset_0_alias
	.size		__nv_reservedSMEM_offset_0_alias, 0, 64
	.other		__nv_reservedSMEM_offset_0_alias,@"STO_CUDA_RESERVED_SHARED STV_DEFAULT"
__nv_reservedSMEM_offset_0_alias:
	.zero		0
	.zero		64


//--------------------- .nv.constant0._Z25wmma_b_frag_layout_kernelPfPK6__half --------------------------
	.section	.nv.constant0._Z25wmma_b_frag_layout_kernelPfPK6__half,"a",@progbits
	.sectionflags	@""
	.align	4
.nv.constant0._Z25wmma_b_frag_layout_kernelPfPK6__half:
	.zero		912


//--------------------- .nv.constant0._Z25wmma_a_frag_layout_kernelPfPK6__half --------------------------
	.section	.nv.constant0._Z25wmma_a_frag_layout_kernelPfPK6__half,"a",@progbits
	.sectionflags	@""
	.align	4
.nv.constant0._Z25wmma_a_frag_layout_kernelPfPK6__half:
	.zero		912


//--------------------- .nv.constant0._Z27wmma_acc_frag_layout_kernelPf --------------------------
	.section	.nv.constant0._Z27wmma_acc_frag_layout_kernelPf,"a",@progbits
	.sectionflags	@""
	.align	4
.nv.constant0._Z27wmma_acc_frag_layout_kernelPf:
	.zero		904


//--------------------- SYMBOLS --------------------------

	.type		.nv.reservedSmem.offset0,@object
	.size		.nv.reservedSmem.offset0,0x4
